//
// Generated by NVIDIA NVVM Compiler
//
// Compiler Build ID: CL-36424714
// Cuda compilation tools, release 13.0, V13.0.88
// Based on NVVM 20.0.0
//

.version 9.0
.target sm_100
.address_size 64

	// .globl	_Z12device_saxpyifPfS_

.visible .entry _Z12device_saxpyifPfS_(
	.param .u32 _Z12device_saxpyifPfS__param_0,
	.param .f32 _Z12device_saxpyifPfS__param_1,
	.param .u64 .ptr .align 1 _Z12device_saxpyifPfS__param_2,
	.param .u64 .ptr .align 1 _Z12device_saxpyifPfS__param_3
)
{
	.reg .pred 	%p<2>;
	.reg .b32 	%r<6>;
	.reg .b32 	%f<5>;
	.reg .b64 	%rd<8>;

	ld.param.u32 	%r2, [_Z12device_saxpyifPfS__param_0];
	ld.param.f32 	%f1, [_Z12device_saxpyifPfS__param_1];
	ld.param.u64 	%rd1, [_Z12device_saxpyifPfS__param_2];
	ld.param.u64 	%rd2, [_Z12device_saxpyifPfS__param_3];
	mov.u32 	%r3, %ctaid.x;
	mov.u32 	%r4, %ntid.x;
	mov.u32 	%r5, %tid.x;
	mad.lo.s32 	%r1, %r3, %r4, %r5;
	setp.ge.s32 	%p1, %r1, %r2;
	@%p1 bra 	$L__BB0_2;
	cvta.to.global.u64 	%rd3, %rd1;
	cvta.to.global.u64 	%rd4, %rd2;
	mul.wide.s32 	%rd5, %r1, 4;
	add.s64 	%rd6, %rd3, %rd5;
	ld.global.f32 	%f2, [%rd6];
	add.s64 	%rd7, %rd4, %rd5;
	ld.global.f32 	%f3, [%rd7];
	fma.rn.f32 	%f4, %f1, %f2, %f3;
	st.global.f32 	[%rd7], %f4;
$L__BB0_2:
	ret;

}


// ===== COMPILED SASS (sm_100) =====

	.target	sm_100

	.elftype	@"ET_EXEC"


//--------------------- .note.nv.tkinfo           --------------------------
	.section	.note.nv.tkinfo,"",@"SHT_NOTE"
	.sectionflags	@"SHF_NOTE_NV_TKINFO"
	.tkinfo
        /*0018*/ 	.word	0x00000002
        /*0030*/ 	.string	""
        /*0030*/ 	.string	"ptxas"
        /*0030*/ 	.string	"Cuda compilation tools, release 13.0, V13.0.88"
        /*0030*/ 	.string	"Build cuda_13.0.r13.0/compiler.36424714_0"
        /*0030*/ 	.string	"-arch sm_100 -m 64 "



//--------------------- .note.nv.cuinfo           --------------------------
	.section	.note.nv.cuinfo,"",@"SHT_NOTE"
	.sectionflags	@"SHF_NOTE_NV_CUINFO"
        /*0018*/ 	.short	0x0002
        /*001a*/ 	.short	0x0064
        /*001c*/ 	.short	0x0082
	.zero		2


//--------------------- .nv.info                  --------------------------
	.section	.nv.info,"",@"SHT_CUDA_INFO"
	.align	4


	//----- nvinfo : EIATTR_REGCOUNT
	.align		4
        /*0000*/ 	.byte	0x04, 0x2f
        /*0002*/ 	.short	(.L_1 - .L_0)
	.align		4
.L_0:
        /*0004*/ 	.word	index@(_Z12device_saxpyifPfS_)
        /*0008*/ 	.word	0x0000000a


	//----- nvinfo : EIATTR_FRAME_SIZE
	.align		4
.L_1:
        /*000c*/ 	.byte	0x04, 0x11
        /*000e*/ 	.short	(.L_3 - .L_2)
	.align		4
.L_2:
        /*0010*/ 	.word	index@(_Z12device_saxpyifPfS_)
        /*0014*/ 	.word	0x00000000


	//----- nvinfo : EIATTR_MIN_STACK_SIZE
	.align		4
.L_3:
        /*0018*/ 	.byte	0x04, 0x12
        /*001a*/ 	.short	(.L_5 - .L_4)
	.align		4
.L_4:
        /*001c*/ 	.word	index@(_Z12device_saxpyifPfS_)
        /*0020*/ 	.word	0x00000000
.L_5:


//--------------------- .nv.compat                --------------------------
	.section	.nv.compat,"",@"SHT_CUDA_COMPAT_INFO"
	.align	4
        /*0000*/ 	.byte	0x02, 0x09, 0x00, 0x00, 0x02, 0x02, 0x01, 0x00, 0x02, 0x05, 0x05, 0x00, 0x03, 0x07, 0x01, 0x01
        /*0010*/ 	.byte	0x02, 0x03, 0x00, 0x00, 0x02, 0x06, 0x01, 0x00, 0x04, 0x0b, 0x08, 0x00, 0x09, 0x00, 0x00, 0x00
        /*0020*/ 	.byte	0x00, 0x00, 0x00, 0x00


//--------------------- .nv.info._Z12device_saxpyifPfS_ --------------------------
	.section	.nv.info._Z12device_saxpyifPfS_,"",@"SHT_CUDA_INFO"
	.sectionflags	@""
	.align	4


	//----- nvinfo : EIATTR_CUDA_API_VERSION
	.align		4
        /*0000*/ 	.byte	0x04, 0x37
        /*0002*/ 	.short	(.L_7 - .L_6)
.L_6:
        /*0004*/ 	.word	0x00000082


	//----- nvinfo : EIATTR_KPARAM_INFO
	.align		4
.L_7:
        /*0008*/ 	.byte	0x04, 0x17
        /*000a*/ 	.short	(.L_9 - .L_8)
.L_8:
        /*000c*/ 	.word	0x00000000
        /*0010*/ 	.short	0x0003
        /*0012*/ 	.short	0x0010
        /*0014*/ 	.byte	0x00, 0xf5, 0x21, 0x00


	//----- nvinfo : EIATTR_KPARAM_INFO
	.align		4
.L_9:
        /*0018*/ 	.byte	0x04, 0x17
        /*001a*/ 	.short	(.L_11 - .L_10)
.L_10:
        /*001c*/ 	.word	0x00000000
        /*0020*/ 	.short	0x0002
        /*0022*/ 	.short	0x0008
        /*0024*/ 	.byte	0x00, 0xf5, 0x21, 0x00


	//----- nvinfo : EIATTR_KPARAM_INFO
	.align		4
.L_11:
        /*0028*/ 	.byte	0x04, 0x17
        /*002a*/ 	.short	(.L_13 - .L_12)
.L_12:
        /*002c*/ 	.word	0x00000000
        /*0030*/ 	.short	0x0001
        /*0032*/ 	.short	0x0004
        /*0034*/ 	.byte	0x00, 0xf0, 0x11, 0x00


	//----- nvinfo : EIATTR_KPARAM_INFO
	.align		4
.L_13:
        /*0038*/ 	.byte	0x04, 0x17
        /*003a*/ 	.short	(.L_15 - .L_14)
.L_14:
        /*003c*/ 	.word	0x00000000
        /*0040*/ 	.short	0x0000
        /*0042*/ 	.short	0x0000
        /*0044*/ 	.byte	0x00, 0xf0, 0x11, 0x00


	//----- nvinfo : EIATTR_SPARSE_MMA_MASK
	.align		4
.L_15:
        /*0048*/ 	.byte	0x03, 0x50
        /*004a*/ 	.short	0x0000


	//----- nvinfo : EIATTR_MAXREG_COUNT
	.align		4
        /*004c*/ 	.byte	0x03, 0x1b
        /*004e*/ 	.short	0x00ff


	//----- nvinfo : EIATTR_MERCURY_ISA_VERSION
	.align		4
        /*0050*/ 	.byte	0x03, 0x5f
        /*0052*/ 	.short	0x0101


	//----- nvinfo : EIATTR_VRC_CTA_INIT_COUNT
	.align		4
        /*0054*/ 	.byte	0x02, 0x4a
	.zero		1
	.zero		1


	//----- nvinfo : EIATTR_EXIT_INSTR_OFFSETS
	.align		4
        /*0058*/ 	.byte	0x04, 0x1c
        /*005a*/ 	.short	(.L_17 - .L_16)


	//   ....[0]....
.L_16:
        /*005c*/ 	.word	0x00000070


	//   ....[1]....
        /*0060*/ 	.word	0x00000120


	//----- nvinfo : EIATTR_CBANK_PARAM_SIZE
	.align		4
.L_17:
        /*0064*/ 	.byte	0x03, 0x19
        /*0066*/ 	.short	0x0018


	//----- nvinfo : EIATTR_PARAM_CBANK
	.align		4
        /*0068*/ 	.byte	0x04, 0x0a
        /*006a*/ 	.short	(.L_19 - .L_18)
	.align		4
.L_18:
        /*006c*/ 	.word	index@(.nv.constant0._Z12device_saxpyifPfS_)
        /*0070*/ 	.short	0x0380
        /*0072*/ 	.short	0x0018


	//----- nvinfo : EIATTR_SW_WAR
	.align		4
.L_19:
        /*0074*/ 	.byte	0x04, 0x36
        /*0076*/ 	.short	(.L_21 - .L_20)
.L_20:
        /*0078*/ 	.word	0x00000008
.L_21:


//--------------------- .nv.callgraph             --------------------------
	.section	.nv.callgraph,"",@"SHT_CUDA_CALLGRAPH"
	.align	4
	.sectionentsize	8
	.align		4
        /*0000*/ 	.word	0x00000000
	.align		4
        /*0004*/ 	.word	0xffffffff
	.align		4
        /*0008*/ 	.word	0x00000000
	.align		4
        /*000c*/ 	.word	0xfffffffe
	.align		4
        /*0010*/ 	.word	0x00000000
	.align		4
        /*0014*/ 	.word	0xfffffffd
	.align		4
        /*0018*/ 	.word	0x00000000
	.align		4
        /*001c*/ 	.word	0xfffffffc


//--------------------- .text._Z12device_saxpyifPfS_ --------------------------
	.section	.text._Z12device_saxpyifPfS_,"ax",@progbits
	.align	128
        .global         _Z12device_saxpyifPfS_
        .type           _Z12device_saxpyifPfS_,@function
        .size           _Z12device_saxpyifPfS_,(.L_x_1 - _Z12device_saxpyifPfS_)
        .other          _Z12device_saxpyifPfS_,@"STO_CUDA_ENTRY STV_DEFAULT"
_Z12device_saxpyifPfS_:
.text._Z12device_saxpyifPfS_:
[----:B------:R-:W-:Y:S01]  /*0000*/  LDC R1, c[0x0][0x37c] ;  /* 0x0000df00ff017b82 */ /* 0x000fe20000000800 */
[----:B------:R-:W0:Y:S07]  /*0010*/  S2R R0, SR_TID.X ;  /* 0x0000000000007919 */ /* 0x000e2e0000002100 */
[----:B------:R-:W0:Y:S01]  /*0020*/  S2UR UR4, SR_CTAID.X ;  /* 0x00000000000479c3 */ /* 0x000e220000002500 */
[----:B------:R-:W1:Y:S07]  /*0030*/  LDCU UR5, c[0x0][0x380] ;  /* 0x00007000ff0577ac */ /* 0x000e6e0008000800 */
[----:B------:R-:W0:Y:S02]  /*0040*/  LDC R7, c[0x0][0x360] ;  /* 0x0000d800ff077b82 */ /* 0x000e240000000800 */
[----:B0-----:R-:W-:-:S05]  /*0050*/  IMAD R7, R7, UR4, R0 ;  /* 0x0000000407077c24 */ /* 0x001fca000f8e0200 */
[----:B-1----:R-:W-:-:S13]  /*0060*/  ISETP.GE.AND P0, PT, R7, UR5, PT ;  /* 0x0000000507007c0c */ /* 0x002fda000bf06270 */
[----:B------:R-:W-:Y:S05]  /*0070*/  @P0 EXIT ;  /* 0x000000000000094d */ /* 0x000fea0003800000 */
[----:B------:R-:W0:Y:S01]  /*0080*/  LDC.64 R2, c[0x0][0x388] ;  /* 0x0000e200ff027b82 */ /* 0x000e220000000a00 */
[----:B------:R-:W1:Y:S01]  /*0090*/  LDCU.64 UR4, c[0x0][0x358] ;  /* 0x00006b00ff0477ac */ /* 0x000e620008000a00 */
[----:B------:R-:W2:Y:S06]  /*00a0*/  LDCU UR6, c[0x0][0x384] ;  /* 0x00007080ff0677ac */ /* 0x000eac0008000800 */
[----:B------:R-:W3:Y:S01]  /*00b0*/  LDC.64 R4, c[0x0][0x390] ;  /* 0x0000e400ff047b82 */ /* 0x000ee20000000a00 */
[----:B0-----:R-:W-:-:S06]  /*00c0*/  IMAD.WIDE R2, R7, 0x4, R2 ;  /* 0x0000000407027825 */ /* 0x001fcc00078e0202 */
[----:B-1----:R-:W2:Y:S01]  /*00d0*/  LDG.E R2, desc[UR4][R2.64] ;  /* 0x0000000402027981 */ /* 0x002ea2000c1e1900 */
[----:B---3--:R-:W-:-:S05]  /*00e0*/  IMAD.WIDE R4, R7, 0x4, R4 ;  /* 0x0000000407047825 */ /* 0x008fca00078e0204 */
[----:B------:R-:W2:Y:S02]  /*00f0*/  LDG.E R7, desc[UR4][R4.64] ;  /* 0x0000000404077981 */ /* 0x000ea4000c1e1900 */
[----:B--2---:R-:W-:-:S05]  /*0100*/  FFMA R7, R2, UR6, R7 ;  /* 0x0000000602077c23 */ /* 0x004fca0008000007 */
[----:B------:R-:W-:Y:S01]  /*0110*/  STG.E desc[UR4][R4.64], R7 ;  /* 0x0000000704007986 */ /* 0x000fe2000c101904 */
[----:B------:R-:W-:Y:S05]  /*0120*/  EXIT ;  /* 0x000000000000794d */ /* 0x000fea0003800000 */
.L_x_0:
[----:B------:R-:W-:-:S00]  /*0130*/  BRA `(.L_x_0) ;  /* 0xfffffffc00fc7947 */ /* 0x000fc0000383ffff */
[----:B------:R-:W-:-:S00]  /*0140*/  NOP ;  /* 0x0000000000007918 */ /* 0x000fc00000000000 */
        /* <DEDUP_REMOVED lines=11> */
.L_x_1:


//--------------------- .nv.shared.reserved.0     --------------------------
	.section	.nv.shared.reserved.0,"aw",@nobits
	.weak		__nv_reservedSMEM_offset_0_alias
	.size		__nv_reservedSMEM_offset_0_alias, 0, 64
	.other		__nv_reservedSMEM_offset_0_alias,@"STO_CUDA_RESERVED_SHARED STV_DEFAULT"
__nv_reservedSMEM_offset_0_alias:
	.zero		0
	.zero		64


//--------------------- .nv.constant0._Z12device_saxpyifPfS_ --------------------------
	.section	.nv.constant0._Z12device_saxpyifPfS_,"a",@progbits
	.sectionflags	@""
	.align	4
.nv.constant0._Z12device_saxpyifPfS_:
	.zero		920


//--------------------- SYMBOLS --------------------------

	.type		.nv.reservedSmem.offset0,@object
	.size		.nv.reservedSmem.offset0,0x4
